//
// Generated by NVIDIA NVVM Compiler
//
// Compiler Build ID: CL-36424714
// Cuda compilation tools, release 13.0, V13.0.88
// Based on NVVM 20.0.0
//

.version 9.0
.target sm_100
.address_size 64

	// .globl	select_proj

.visible .entry select_proj(
	.param .u64 .ptr .align 1 select_proj_param_0,
	.param .u64 .ptr .align 1 select_proj_param_1,
	.param .u64 select_proj_param_2
)
{
	.reg .pred 	%p<3>;
	.reg .b32 	%r<7>;
	.reg .b64 	%rd<15>;
	.reg .b64 	%fd<3>;

	ld.param.u64 	%rd4, [select_proj_param_0];
	ld.param.u64 	%rd5, [select_proj_param_1];
	ld.param.u64 	%rd6, [select_proj_param_2];
	cvta.to.global.u64 	%rd1, %rd5;
	mov.u32 	%r1, %ntid.x;
	mov.u32 	%r2, %ctaid.x;
	mov.u32 	%r3, %tid.x;
	mad.lo.s32 	%r4, %r1, %r2, %r3;
	cvt.u64.u32 	%rd2, %r4;
	setp.le.u64 	%p1, %rd6, %rd2;
	@%p1 bra 	$L__BB0_4;
	cvta.to.global.u64 	%rd7, %rd4;
	shl.b64 	%rd8, %rd2, 4;
	add.s64 	%rd9, %rd7, %rd8;
	add.s64 	%rd3, %rd9, 8;
	ld.global.f64 	%fd1, [%rd9+8];
	setp.leu.f64 	%p2, %fd1, 0d41355CC000000000;
	@%p2 bra 	$L__BB0_3;
	ld.global.u32 	%r6, [%rd3+-8];
	add.s64 	%rd14, %rd1, %rd8;
	st.global.u32 	[%rd14], %r6;
	ld.global.f64 	%fd2, [%rd3];
	st.global.f64 	[%rd14+8], %fd2;
	bra.uni 	$L__BB0_4;
$L__BB0_3:
	add.s64 	%rd11, %rd1, %rd8;
	mov.b32 	%r5, 0;
	st.global.u32 	[%rd11], %r5;
	mov.b64 	%rd12, 0;
	st.global.u64 	[%rd11+8], %rd12;
$L__BB0_4:
	ret;

}


// ===== COMPILED SASS (sm_100) =====

	.target	sm_100

	.elftype	@"ET_EXEC"


//--------------------- .note.nv.tkinfo           --------------------------
	.section	.note.nv.tkinfo,"",@"SHT_NOTE"
	.sectionflags	@"SHF_NOTE_NV_TKINFO"
	.tkinfo
        /*0018*/ 	.word	0x00000002
        /*0030*/ 	.string	""
        /*0030*/ 	.string	"ptxas"
        /*0030*/ 	.string	"Cuda compilation tools, release 13.0, V13.0.88"
        /*0030*/ 	.string	"Build cuda_13.0.r13.0/compiler.36424714_0"
        /*0030*/ 	.string	"-arch sm_100 -m 64 "



//--------------------- .note.nv.cuinfo           --------------------------
	.section	.note.nv.cuinfo,"",@"SHT_NOTE"
	.sectionflags	@"SHF_NOTE_NV_CUINFO"
        /*0018*/ 	.short	0x0002
        /*001a*/ 	.short	0x0064
        /*001c*/ 	.short	0x0082
	.zero		2


//--------------------- .nv.info                  --------------------------
	.section	.nv.info,"",@"SHT_CUDA_INFO"
	.align	4


	//----- nvinfo : EIATTR_REGCOUNT
	.align		4
        /*0000*/ 	.byte	0x04, 0x2f
        /*0002*/ 	.short	(.L_1 - .L_0)
	.align		4
.L_0:
        /*0004*/ 	.word	index@(select_proj)
        /*0008*/ 	.word	0x0000000c


	//----- nvinfo : EIATTR_FRAME_SIZE
	.align		4
.L_1:
        /*000c*/ 	.byte	0x04, 0x11
        /*000e*/ 	.short	(.L_3 - .L_2)
	.align		4
.L_2:
        /*0010*/ 	.word	index@(select_proj)
        /*0014*/ 	.word	0x00000000


	//----- nvinfo : EIATTR_MIN_STACK_SIZE
	.align		4
.L_3:
        /*0018*/ 	.byte	0x04, 0x12
        /*001a*/ 	.short	(.L_5 - .L_4)
	.align		4
.L_4:
        /*001c*/ 	.word	index@(select_proj)
        /*0020*/ 	.word	0x00000000
.L_5:


//--------------------- .nv.compat                --------------------------
	.section	.nv.compat,"",@"SHT_CUDA_COMPAT_INFO"
	.align	4
        /*0000*/ 	.byte	0x02, 0x09, 0x00, 0x00, 0x02, 0x02, 0x01, 0x00, 0x02, 0x05, 0x05, 0x00, 0x03, 0x07, 0x01, 0x01
        /*0010*/ 	.byte	0x02, 0x03, 0x00, 0x00, 0x02, 0x06, 0x01, 0x00, 0x04, 0x0b, 0x08, 0x00, 0x09, 0x00, 0x00, 0x00
        /*0020*/ 	.byte	0x00, 0x00, 0x00, 0x00


//--------------------- .nv.info.select_proj      --------------------------
	.section	.nv.info.select_proj,"",@"SHT_CUDA_INFO"
	.sectionflags	@""
	.align	4


	//----- nvinfo : EIATTR_CUDA_API_VERSION
	.align		4
        /*0000*/ 	.byte	0x04, 0x37
        /*0002*/ 	.short	(.L_7 - .L_6)
.L_6:
        /*0004*/ 	.word	0x00000082


	//----- nvinfo : EIATTR_KPARAM_INFO
	.align		4
.L_7:
        /*0008*/ 	.byte	0x04, 0x17
        /*000a*/ 	.short	(.L_9 - .L_8)
.L_8:
        /*000c*/ 	.word	0x00000000
        /*0010*/ 	.short	0x0002
        /*0012*/ 	.short	0x0010
        /*0014*/ 	.byte	0x00, 0xf0, 0x21, 0x00


	//----- nvinfo : EIATTR_KPARAM_INFO
	.align		4
.L_9:
        /*0018*/ 	.byte	0x04, 0x17
        /*001a*/ 	.short	(.L_11 - .L_10)
.L_10:
        /*001c*/ 	.word	0x00000000
        /*0020*/ 	.short	0x0001
        /*0022*/ 	.short	0x0008
        /*0024*/ 	.byte	0x00, 0xf5, 0x21, 0x00


	//----- nvinfo : EIATTR_KPARAM_INFO
	.align		4
.L_11:
        /*0028*/ 	.byte	0x04, 0x17
        /*002a*/ 	.short	(.L_13 - .L_12)
.L_12:
        /*002c*/ 	.word	0x00000000
        /*0030*/ 	.short	0x0000
        /*0032*/ 	.short	0x0000
        /*0034*/ 	.byte	0x00, 0xf5, 0x21, 0x00


	//----- nvinfo : EIATTR_SPARSE_MMA_MASK
	.align		4
.L_13:
        /*0038*/ 	.byte	0x03, 0x50
        /*003a*/ 	.short	0x0000


	//----- nvinfo : EIATTR_MAXREG_COUNT
	.align		4
        /*003c*/ 	.byte	0x03, 0x1b
        /*003e*/ 	.short	0x00ff


	//----- nvinfo : EIATTR_MERCURY_ISA_VERSION
	.align		4
        /*0040*/ 	.byte	0x03, 0x5f
        /*0042*/ 	.short	0x0101


	//----- nvinfo : EIATTR_VRC_CTA_INIT_COUNT
	.align		4
        /*0044*/ 	.byte	0x02, 0x4a
	.zero		1
	.zero		1


	//----- nvinfo : EIATTR_EXIT_INSTR_OFFSETS
	.align		4
        /*0048*/ 	.byte	0x04, 0x1c
        /*004a*/ 	.short	(.L_15 - .L_14)


	//   ....[0]....
.L_14:
        /*004c*/ 	.word	0x00000080


	//   ....[1]....
        /*0050*/ 	.word	0x00000190


	//   ....[2]....
        /*0054*/ 	.word	0x000001f0


	//----- nvinfo : EIATTR_CRS_STACK_SIZE
	.align		4
.L_15:
        /*0058*/ 	.byte	0x04, 0x1e
        /*005a*/ 	.short	(.L_17 - .L_16)
.L_16:
        /*005c*/ 	.word	0x00000000


	//----- nvinfo : EIATTR_CBANK_PARAM_SIZE
	.align		4
.L_17:
        /*0060*/ 	.byte	0x03, 0x19
        /*0062*/ 	.short	0x0018


	//----- nvinfo : EIATTR_PARAM_CBANK
	.align		4
        /*0064*/ 	.byte	0x04, 0x0a
        /*0066*/ 	.short	(.L_19 - .L_18)
	.align		4
.L_18:
        /*0068*/ 	.word	index@(.nv.constant0.select_proj)
        /*006c*/ 	.short	0x0380
        /*006e*/ 	.short	0x0018


	//----- nvinfo : EIATTR_SW_WAR
	.align		4
.L_19:
        /*0070*/ 	.byte	0x04, 0x36
        /*0072*/ 	.short	(.L_21 - .L_20)
.L_20:
        /*0074*/ 	.word	0x00000008
.L_21:


//--------------------- .nv.callgraph             --------------------------
	.section	.nv.callgraph,"",@"SHT_CUDA_CALLGRAPH"
	.align	4
	.sectionentsize	8
	.align		4
        /*0000*/ 	.word	0x00000000
	.align		4
        /*0004*/ 	.word	0xffffffff
	.align		4
        /*0008*/ 	.word	0x00000000
	.align		4
        /*000c*/ 	.word	0xfffffffe
	.align		4
        /*0010*/ 	.word	0x00000000
	.align		4
        /*0014*/ 	.word	0xfffffffd
	.align		4
        /*0018*/ 	.word	0x00000000
	.align		4
        /*001c*/ 	.word	0xfffffffc


//--------------------- .text.select_proj         --------------------------
	.section	.text.select_proj,"ax",@progbits
	.align	128
        .global         select_proj
        .type           select_proj,@function
        .size           select_proj,(.L_x_2 - select_proj)
        .other          select_proj,@"STO_CUDA_ENTRY STV_DEFAULT"
select_proj:
.text.select_proj:
[----:B------:R-:W-:Y:S01]  /*0000*/  LDC R1, c[0x0][0x37c] ;  /* 0x0000df00ff017b82 */ /* 0x000fe20000000800 */
[----:B------:R-:W0:Y:S01]  /*0010*/  S2R R0, SR_CTAID.X ;  /* 0x0000000000007919 */ /* 0x000e220000002500 */
[----:B------:R-:W0:Y:S01]  /*0020*/  LDCU UR4, c[0x0][0x360] ;  /* 0x00006c00ff0477ac */ /* 0x000e220008000800 */
[----:B------:R-:W0:Y:S01]  /*0030*/  S2R R3, SR_TID.X ;  /* 0x0000000000037919 */ /* 0x000e220000002100 */
[----:B------:R-:W1:Y:S01]  /*0040*/  LDCU.64 UR6, c[0x0][0x390] ;  /* 0x00007200ff0677ac */ /* 0x000e620008000a00 */
[----:B0-----:R-:W-:-:S05]  /*0050*/  IMAD R0, R0, UR4, R3 ;  /* 0x0000000400007c24 */ /* 0x001fca000f8e0203 */
[----:B-1----:R-:W-:-:S04]  /*0060*/  ISETP.GE.U32.AND P0, PT, R0, UR6, PT ;  /* 0x0000000600007c0c */ /* 0x002fc8000bf06070 */
[----:B------:R-:W-:-:S13]  /*0070*/  ISETP.GE.U32.AND.EX P0, PT, RZ, UR7, PT, P0 ;  /* 0x00000007ff007c0c */ /* 0x000fda000bf06100 */
[----:B------:R-:W-:Y:S05]  /*0080*/  @P0 EXIT ;  /* 0x000000000000094d */ /* 0x000fea0003800000 */
[----:B------:R-:W0:Y:S01]  /*0090*/  LDCU.64 UR6, c[0x0][0x380] ;  /* 0x00007000ff0677ac */ /* 0x000e220008000a00 */
[----:B------:R-:W-:Y:S01]  /*00a0*/  IMAD.SHL.U32 R4, R0, 0x10, RZ ;  /* 0x0000001000047824 */ /* 0x000fe200078e00ff */
[----:B------:R-:W-:Y:S01]  /*00b0*/  SHF.R.U32.HI R0, RZ, 0x1c, R0 ;  /* 0x0000001cff007819 */ /* 0x000fe20000011600 */
[----:B------:R-:W1:Y:S03]  /*00c0*/  LDCU.64 UR4, c[0x0][0x358] ;  /* 0x00006b00ff0477ac */ /* 0x000e660008000a00 */
[----:B0-----:R-:W-:-:S04]  /*00d0*/  IADD3 R2, P0, PT, R4, UR6, RZ ;  /* 0x0000000604027c10 */ /* 0x001fc8000ff1e0ff */
[----:B------:R-:W-:-:S05]  /*00e0*/  IADD3.X R3, PT, PT, R0, UR7, RZ, P0, !PT ;  /* 0x0000000700037c10 */ /* 0x000fca00087fe4ff */
[----:B-1----:R-:W2:Y:S02]  /*00f0*/  LDG.E.64 R6, desc[UR4][R2.64+0x8] ;  /* 0x0000080402067981 */ /* 0x002ea4000c1e1b00 */
[----:B--2---:R-:W-:-:S14]  /*0100*/  DSETP.GT.AND P0, PT, R6, 1400000, PT ;  /* 0x41355cc00600742a */ /* 0x004fdc0003f04000 */
[----:B------:R-:W-:Y:S05]  /*0110*/  @!P0 BRA `(.L_x_0) ;  /* 0x0000000000208947 */ /* 0x000fea0003800000 */
[----:B------:R-:W2:Y:S01]  /*0120*/  LDG.E R9, desc[UR4][R2.64] ;  /* 0x0000000402097981 */ /* 0x000ea2000c1e1900 */
[----:B------:R-:W0:Y:S02]  /*0130*/  LDCU.64 UR6, c[0x0][0x388] ;  /* 0x00007100ff0677ac */ /* 0x000e240008000a00 */
[----:B0-----:R-:W-:-:S04]  /*0140*/  IADD3 R4, P0, PT, R4, UR6, RZ ;  /* 0x0000000604047c10 */ /* 0x001fc8000ff1e0ff */
[----:B------:R-:W-:-:S05]  /*0150*/  IADD3.X R5, PT, PT, R0, UR7, RZ, P0, !PT ;  /* 0x0000000700057c10 */ /* 0x000fca00087fe4ff */
[----:B--2---:R-:W-:Y:S04]  /*0160*/  STG.E desc[UR4][R4.64], R9 ;  /* 0x0000000904007986 */ /* 0x004fe8000c101904 */
[----:B------:R-:W2:Y:S04]  /*0170*/  LDG.E.64 R6, desc[UR4][R2.64+0x8] ;  /* 0x0000080402067981 */ /* 0x000ea8000c1e1b00 */
[----:B--2---:R-:W-:Y:S01]  /*0180*/  STG.E.64 desc[UR4][R4.64+0x8], R6 ;  /* 0x0000080604007986 */ /* 0x004fe2000c101b04 */
[----:B------:R-:W-:Y:S05]  /*0190*/  EXIT ;  /* 0x000000000000794d */ /* 0x000fea0003800000 */
.L_x_0:
[----:B------:R-:W0:Y:S02]  /*01a0*/  LDCU.64 UR6, c[0x0][0x388] ;  /* 0x00007100ff0677ac */ /* 0x000e240008000a00 */
[----:B0-----:R-:W-:-:S04]  /*01b0*/  IADD3 R2, P0, PT, R4, UR6, RZ ;  /* 0x0000000604027c10 */ /* 0x001fc8000ff1e0ff */
[----:B------:R-:W-:-:S05]  /*01c0*/  IADD3.X R3, PT, PT, R0, UR7, RZ, P0, !PT ;  /* 0x0000000700037c10 */ /* 0x000fca00087fe4ff */
[----:B------:R-:W-:Y:S04]  /*01d0*/  STG.E desc[UR4][R2.64], RZ ;  /* 0x000000ff02007986 */ /* 0x000fe8000c101904 */
[----:B------:R-:W-:Y:S01]  /*01e0*/  STG.E.64 desc[UR4][R2.64+0x8], RZ ;  /* 0x000008ff02007986 */ /* 0x000fe2000c101b04 */
[----:B------:R-:W-:Y:S05]  /*01f0*/  EXIT ;  /* 0x000000000000794d */ /* 0x000fea0003800000 */
.L_x_1:
[----:B------:R-:W-:-:S00]  /*0200*/  BRA `(.L_x_1) ;  /* 0xfffffffc00fc7947 */ /* 0x000fc0000383ffff */
[----:B------:R-:W-:-:S00]  /*0210*/  NOP ;  /* 0x0000000000007918 */ /* 0x000fc00000000000 */
        /* <DEDUP_REMOVED lines=14> */
.L_x_2:


//--------------------- .nv.shared.reserved.0     --------------------------
	.section	.nv.shared.reserved.0,"aw",@nobits
	.weak		__nv_reservedSMEM_offset_0_alias
	.size		__nv_reservedSMEM_offset_0_alias, 0, 64
	.other		__nv_reservedSMEM_offset_0_alias,@"STO_CUDA_RESERVED_SHARED STV_DEFAULT"
__nv_reservedSMEM_offset_0_alias:
	.zero		0
	.zero		64


//--------------------- .nv.constant0.select_proj --------------------------
	.section	.nv.constant0.select_proj,"a",@progbits
	.sectionflags	@""
	.align	4
.nv.constant0.select_proj:
	.zero		920


//--------------------- SYMBOLS --------------------------

	.type		.nv.reservedSmem.offset0,@object
	.size		.nv.reservedSmem.offset0,0x4
